//
// Generated by NVIDIA NVVM Compiler
//
// Compiler Build ID: CL-36424714
// Cuda compilation tools, release 13.0, V13.0.88
// Based on NVVM 20.0.0
//

.version 9.0
.target sm_100
.address_size 64

	// .globl	_Z16persistentKernelPi
.global .align 4 .u32 headDev;
// _ZZ16persistentKernelPiE9headBlock has been demoted

.visible .entry _Z16persistentKernelPi(
	.param .u64 .ptr .align 1 _Z16persistentKernelPi_param_0
)
{
	.reg .pred 	%p<3>;
	.reg .b32 	%r<11>;
	.reg .b64 	%rd<5>;
	// demoted variable
	.shared .align 4 .b8 _ZZ16persistentKernelPiE9headBlock[24];
	ld.param.u64 	%rd2, [_Z16persistentKernelPi_param_0];
	cvta.to.global.u64 	%rd1, %rd2;
	mov.u32 	%r4, %tid.y;
	shl.b32 	%r5, %r4, 2;
	mov.u32 	%r6, _ZZ16persistentKernelPiE9headBlock;
	add.s32 	%r1, %r6, %r5;
	mov.u32 	%r2, %tid.x;
$L__BB0_1:
	setp.ne.s32 	%p1, %r2, 0;
	@%p1 bra 	$L__BB0_3;
	atom.global.add.u32 	%r7, [headDev], 32;
	st.volatile.shared.u32 	[%r1], %r7;
$L__BB0_3:
	ld.volatile.shared.u32 	%r8, [%r1];
	add.s32 	%r3, %r8, %r2;
	setp.gt.u32 	%p2, %r3, 9999;
	@%p2 bra 	$L__BB0_5;
	mul.wide.u32 	%rd3, %r3, 4;
	add.s64 	%rd4, %rd1, %rd3;
	ld.global.u32 	%r9, [%rd4];
	add.s32 	%r10, %r9, %r3;
	st.global.u32 	[%rd4], %r10;
	bra.uni 	$L__BB0_1;
$L__BB0_5:
	ret;

}


// ===== COMPILED SASS (sm_100) =====

	.target	sm_100

	.elftype	@"ET_EXEC"


//--------------------- .note.nv.tkinfo           --------------------------
	.section	.note.nv.tkinfo,"",@"SHT_NOTE"
	.sectionflags	@"SHF_NOTE_NV_TKINFO"
	.tkinfo
        /*0018*/ 	.word	0x00000002
        /*0030*/ 	.string	""
        /*0030*/ 	.string	"ptxas"
        /*0030*/ 	.string	"Cuda compilation tools, release 13.0, V13.0.88"
        /*0030*/ 	.string	"Build cuda_13.0.r13.0/compiler.36424714_0"
        /*0030*/ 	.string	"-arch sm_100 -m 64 "



//--------------------- .note.nv.cuinfo           --------------------------
	.section	.note.nv.cuinfo,"",@"SHT_NOTE"
	.sectionflags	@"SHF_NOTE_NV_CUINFO"
        /*0018*/ 	.short	0x0002
        /*001a*/ 	.short	0x0064
        /*001c*/ 	.short	0x0082
	.zero		2


//--------------------- .nv.info                  --------------------------
	.section	.nv.info,"",@"SHT_CUDA_INFO"
	.align	4


	//----- nvinfo : EIATTR_REGCOUNT
	.align		4
        /*0000*/ 	.byte	0x04, 0x2f
        /*0002*/ 	.short	(.L_2 - .L_1)
	.align		4
.L_1:
        /*0004*/ 	.word	index@(_Z16persistentKernelPi)
        /*0008*/ 	.word	0x0000000c


	//----- nvinfo : EIATTR_FRAME_SIZE
	.align		4
.L_2:
        /*000c*/ 	.byte	0x04, 0x11
        /*000e*/ 	.short	(.L_4 - .L_3)
	.align		4
.L_3:
        /*0010*/ 	.word	index@(_Z16persistentKernelPi)
        /*0014*/ 	.word	0x00000000


	//----- nvinfo : EIATTR_MIN_STACK_SIZE
	.align		4
.L_4:
        /*0018*/ 	.byte	0x04, 0x12
        /*001a*/ 	.short	(.L_6 - .L_5)
	.align		4
.L_5:
        /*001c*/ 	.word	index@(_Z16persistentKernelPi)
        /*0020*/ 	.word	0x00000000
.L_6:


//--------------------- .nv.compat                --------------------------
	.section	.nv.compat,"",@"SHT_CUDA_COMPAT_INFO"
	.align	4
        /*0000*/ 	.byte	0x02, 0x09, 0x00, 0x00, 0x02, 0x02, 0x01, 0x00, 0x02, 0x05, 0x05, 0x00, 0x03, 0x07, 0x01, 0x01
        /*0010*/ 	.byte	0x02, 0x03, 0x00, 0x00, 0x02, 0x06, 0x01, 0x00, 0x04, 0x0b, 0x08, 0x00, 0x09, 0x00, 0x00, 0x00
        /*0020*/ 	.byte	0x00, 0x00, 0x00, 0x00


//--------------------- .nv.info._Z16persistentKernelPi --------------------------
	.section	.nv.info._Z16persistentKernelPi,"",@"SHT_CUDA_INFO"
	.sectionflags	@""
	.align	4


	//----- nvinfo : EIATTR_CUDA_API_VERSION
	.align		4
        /*0000*/ 	.byte	0x04, 0x37
        /*0002*/ 	.short	(.L_8 - .L_7)
.L_7:
        /*0004*/ 	.word	0x00000082


	//----- nvinfo : EIATTR_KPARAM_INFO
	.align		4
.L_8:
        /*0008*/ 	.byte	0x04, 0x17
        /*000a*/ 	.short	(.L_10 - .L_9)
.L_9:
        /*000c*/ 	.word	0x00000000
        /*0010*/ 	.short	0x0000
        /*0012*/ 	.short	0x0000
        /*0014*/ 	.byte	0x00, 0xf5, 0x21, 0x00


	//----- nvinfo : EIATTR_SPARSE_MMA_MASK
	.align		4
.L_10:
        /*0018*/ 	.byte	0x03, 0x50
        /*001a*/ 	.short	0x0000


	//----- nvinfo : EIATTR_MAXREG_COUNT
	.align		4
        /*001c*/ 	.byte	0x03, 0x1b
        /*001e*/ 	.short	0x00ff


	//----- nvinfo : EIATTR_MERCURY_ISA_VERSION
	.align		4
        /*0020*/ 	.byte	0x03, 0x5f
        /*0022*/ 	.short	0x0101


	//----- nvinfo : EIATTR_VRC_CTA_INIT_COUNT
	.align		4
        /*0024*/ 	.byte	0x02, 0x4a
	.zero		1
	.zero		1


	//----- nvinfo : EIATTR_EXIT_INSTR_OFFSETS
	.align		4
        /*0028*/ 	.byte	0x04, 0x1c
        /*002a*/ 	.short	(.L_12 - .L_11)


	//   ....[0]....
.L_11:
        /*002c*/ 	.word	0x00000140


	//----- nvinfo : EIATTR_CRS_STACK_SIZE
	.align		4
.L_12:
        /*0030*/ 	.byte	0x04, 0x1e
        /*0032*/ 	.short	(.L_14 - .L_13)
.L_13:
        /*0034*/ 	.word	0x00000000


	//----- nvinfo : EIATTR_CBANK_PARAM_SIZE
	.align		4
.L_14:
        /*0038*/ 	.byte	0x03, 0x19
        /*003a*/ 	.short	0x0008


	//----- nvinfo : EIATTR_PARAM_CBANK
	.align		4
        /*003c*/ 	.byte	0x04, 0x0a
        /*003e*/ 	.short	(.L_16 - .L_15)
	.align		4
.L_15:
        /*0040*/ 	.word	index@(.nv.constant0._Z16persistentKernelPi)
        /*0044*/ 	.short	0x0380
        /*0046*/ 	.short	0x0008


	//----- nvinfo : EIATTR_SW_WAR
	.align		4
.L_16:
        /*0048*/ 	.byte	0x04, 0x36
        /*004a*/ 	.short	(.L_18 - .L_17)
.L_17:
        /*004c*/ 	.word	0x00000008
.L_18:


//--------------------- .nv.callgraph             --------------------------
	.section	.nv.callgraph,"",@"SHT_CUDA_CALLGRAPH"
	.align	4
	.sectionentsize	8
	.align		4
        /*0000*/ 	.word	0x00000000
	.align		4
        /*0004*/ 	.word	0xffffffff
	.align		4
        /*0008*/ 	.word	0x00000000
	.align		4
        /*000c*/ 	.word	0xfffffffe
	.align		4
        /*0010*/ 	.word	0x00000000
	.align		4
        /*0014*/ 	.word	0xfffffffd
	.align		4
        /*0018*/ 	.word	0x00000000
	.align		4
        /*001c*/ 	.word	0xfffffffc


//--------------------- .nv.constant4             --------------------------
	.section	.nv.constant4,"a",@progbits
	.align	8
	.align		8
.nv.constant4:
        /*0000*/ 	.dword	headDev


//--------------------- .text._Z16persistentKernelPi --------------------------
	.section	.text._Z16persistentKernelPi,"ax",@progbits
	.align	128
        .global         _Z16persistentKernelPi
        .type           _Z16persistentKernelPi,@function
        .size           _Z16persistentKernelPi,(.L_x_4 - _Z16persistentKernelPi)
        .other          _Z16persistentKernelPi,@"STO_CUDA_ENTRY STV_DEFAULT"
_Z16persistentKernelPi:
.text._Z16persistentKernelPi:
[----:B------:R-:W-:Y:S01]  /*0000*/  LDC R1, c[0x0][0x37c] ;  /* 0x0000df00ff017b82 */ /* 0x000fe20000000800 */
[----:B------:R-:W0:Y:S07]  /*0010*/  S2R R9, SR_TID.X ;  /* 0x0000000000097919 */ /* 0x000e2e0000002100 */
[----:B------:R-:W1:Y:S01]  /*0020*/  S2UR UR5, SR_CgaCtaId ;  /* 0x00000000000579c3 */ /* 0x000e620000008800 */
[----:B------:R-:W-:Y:S01]  /*0030*/  UMOV UR4, 0x400 ;  /* 0x0000040000047882 */ /* 0x000fe20000000000 */
[----:B------:R-:W2:Y:S01]  /*0040*/  LDCU.64 UR6, c[0x0][0x358] ;  /* 0x00006b00ff0677ac */ /* 0x000ea20008000a00 */
[----:B------:R-:W3:Y:S05]  /*0050*/  S2R R0, SR_TID.Y ;  /* 0x0000000000007919 */ /* 0x000eea0000002200 */
[----:B------:R-:W4:Y:S01]  /*0060*/  LDC.64 R4, c[0x0][0x380] ;  /* 0x0000e000ff047b82 */ /* 0x000f220000000a00 */
[----:B-1----:R-:W-:Y:S01]  /*0070*/  ULEA UR4, UR5, UR4, 0x18 ;  /* 0x0000000405047291 */ /* 0x002fe2000f8ec0ff */
[----:B0-----:R-:W-:-:S05]  /*0080*/  ISETP.NE.AND P0, PT, R9, RZ, PT ;  /* 0x000000ff0900720c */ /* 0x001fca0003f05270 */
[----:B--23--:R-:W-:-:S08]  /*0090*/  LEA R0, R0, UR4, 0x2 ;  /* 0x0000000400007c11 */ /* 0x00cfd0000f8e10ff */
.L_x_2:
[----:B------:R-:W-:Y:S04]  /*00a0*/  BSSY.RECONVERGENT B0, `(.L_x_0) ;  /* 0x0000006000007945 */ /* 0x000fe80003800200 */
[----:B0-----:R-:W-:Y:S05]  /*00b0*/  @P0 BRA `(.L_x_1) ;  /* 0x0000000000100947 */ /* 0x001fea0003800000 */
[----:B------:R-:W0:Y:S01]  /*00c0*/  LDC.64 R2, c[0x4][RZ] ;  /* 0x01000000ff027b82 */ /* 0x000e220000000a00 */
[----:B------:R-:W-:-:S05]  /*00d0*/  IMAD.MOV.U32 R7, RZ, RZ, 0x20 ;  /* 0x00000020ff077424 */ /* 0x000fca00078e00ff */
[----:B0-----:R-:W2:Y:S04]  /*00e0*/  ATOMG.E.ADD.STRONG.GPU PT, R3, desc[UR6][R2.64], R7 ;  /* 0x80000007020379a8 */ /* 0x001ea800081ef106 */
[----:B--2---:R0:W-:Y:S02]  /*00f0*/  STS [R0], R3 ;  /* 0x0000000300007388 */ /* 0x0041e40000000800 */
.L_x_1:
[----:B------:R-:W-:Y:S05]  /*0100*/  BSYNC.RECONVERGENT B0 ;  /* 0x0000000000007941 */ /* 0x000fea0003800200 */
.L_x_0:
[----:B------:R-:W1:Y:S02]  /*0110*/  LDS R2, [R0] ;  /* 0x0000000000027984 */ /* 0x000e640000000800 */
[----:B-1----:R-:W-:-:S04]  /*0120*/  IADD3 R7, PT, PT, R2, R9, RZ ;  /* 0x0000000902077210 */ /* 0x002fc80007ffe0ff */
[----:B------:R-:W-:-:S13]  /*0130*/  ISETP.GT.U32.AND P1, PT, R7, 0x270f, PT ;  /* 0x0000270f0700780c */ /* 0x000fda0003f24070 */
[----:B------:R-:W-:Y:S05]  /*0140*/  @P1 EXIT ;  /* 0x000000000000194d */ /* 0x000fea0003800000 */
[----:B0---4-:R-:W-:-:S05]  /*0150*/  IMAD.WIDE.U32 R2, R7, 0x4, R4 ;  /* 0x0000000407027825 */ /* 0x011fca00078e0004 */
[----:B------:R-:W2:Y:S02]  /*0160*/  LDG.E R6, desc[UR6][R2.64] ;  /* 0x0000000602067981 */ /* 0x000ea4000c1e1900 */
[----:B--2---:R-:W-:-:S05]  /*0170*/  IMAD.IADD R7, R7, 0x1, R6 ;  /* 0x0000000107077824 */ /* 0x004fca00078e0206 */
[----:B------:R0:W-:Y:S01]  /*0180*/  STG.E desc[UR6][R2.64], R7 ;  /* 0x0000000702007986 */ /* 0x0001e2000c101906 */
[----:B------:R-:W-:Y:S05]  /*0190*/  BRA `(.L_x_2) ;  /* 0xfffffffc00c07947 */ /* 0x000fea000383ffff */
.L_x_3:
[----:B------:R-:W-:-:S00]  /*01a0*/  BRA `(.L_x_3) ;  /* 0xfffffffc00fc7947 */ /* 0x000fc0000383ffff */
[----:B------:R-:W-:-:S00]  /*01b0*/  NOP ;  /* 0x0000000000007918 */ /* 0x000fc00000000000 */
        /* <DEDUP_REMOVED lines=12> */
.L_x_4:


//--------------------- .nv.shared._Z16persistentKernelPi --------------------------
	.section	.nv.shared._Z16persistentKernelPi,"aw",@nobits
	.sectionflags	@""
	.align	4
.nv.shared._Z16persistentKernelPi:
	.zero		1048


//--------------------- .nv.shared.reserved.0     --------------------------
	.section	.nv.shared.reserved.0,"aw",@nobits
	.weak		__nv_reservedSMEM_offset_0_alias
	.size		__nv_reservedSMEM_offset_0_alias, 0, 64
	.other		__nv_reservedSMEM_offset_0_alias,@"STO_CUDA_RESERVED_SHARED STV_DEFAULT"
__nv_reservedSMEM_offset_0_alias:
	.zero		0
	.zero		64


//--------------------- .nv.global                --------------------------
	.section	.nv.global,"aw",@nobits
	.align	4
.nv.global:
	.type		headDev,@object
	.size		headDev,(.L_0 - headDev)
headDev:
	.zero		4
.L_0:


//--------------------- .nv.constant0._Z16persistentKernelPi --------------------------
	.section	.nv.constant0._Z16persistentKernelPi,"a",@progbits
	.sectionflags	@""
	.align	4
.nv.constant0._Z16persistentKernelPi:
	.zero		904


//--------------------- SYMBOLS --------------------------

	.type		.nv.reservedSmem.offset0,@object
	.size		.nv.reservedSmem.offset0,0x4
	.type		.nv.reservedSmem.cap,@object
	.size		.nv.reservedSmem.cap,0x4
